//
// Generated by NVIDIA NVVM Compiler
//
// Compiler Build ID: CL-36424714
// Cuda compilation tools, release 13.0, V13.0.88
// Based on NVVM 20.0.0
//

.version 9.0
.target sm_100
.address_size 64

	// .globl	__accrg_laplacian_1_1

.visible .entry __accrg_laplacian_1_1(
	.param .u32 __accrg_laplacian_1_1_param_0,
	.param .u32 __accrg_laplacian_1_1_param_1,
	.param .u32 __accrg_laplacian_1_1_param_2,
	.param .u64 .ptr .align 1 __accrg_laplacian_1_1_param_3,
	.param .f64 __accrg_laplacian_1_1_param_4,
	.param .f64 __accrg_laplacian_1_1_param_5,
	.param .u64 .ptr .align 1 __accrg_laplacian_1_1_param_6
)
{
	.reg .pred 	%p<12>;
	.reg .b32 	%r<50>;
	.reg .b64 	%rd<16>;
	.reg .b64 	%fd<17>;

	ld.param.u32 	%r27, [__accrg_laplacian_1_1_param_0];
	ld.param.u32 	%r26, [__accrg_laplacian_1_1_param_2];
	ld.param.u64 	%rd3, [__accrg_laplacian_1_1_param_3];
	ld.param.f64 	%fd1, [__accrg_laplacian_1_1_param_4];
	ld.param.f64 	%fd2, [__accrg_laplacian_1_1_param_5];
	ld.param.u64 	%rd4, [__accrg_laplacian_1_1_param_6];
	mov.u32 	%r44, %tid.x;
	add.s32 	%r2, %r27, -1;
	setp.ge.s32 	%p2, %r44, %r2;
	@%p2 bra 	$L__BB0_11;
	ld.param.u32 	%r41, [__accrg_laplacian_1_1_param_1];
	cvta.to.global.u64 	%rd1, %rd3;
	mov.u32 	%r28, %ntid.y;
	mov.u32 	%r29, %ctaid.y;
	mov.u32 	%r30, %tid.y;
	mad.lo.s32 	%r3, %r29, %r28, %r30;
	add.s32 	%r4, %r26, -1;
	mul.lo.s32 	%r5, %r26, %r41;
	mov.u32 	%r6, %nctaid.x;
	mov.u32 	%r31, %nctaid.y;
	mul.lo.s32 	%r7, %r28, %r31;
	cvta.to.global.u64 	%rd2, %rd4;
	mul.wide.s32 	%rd9, %r5, 8;
	mul.wide.s32 	%rd13, %r26, 8;
$L__BB0_2:
	ld.param.u32 	%r42, [__accrg_laplacian_1_1_param_1];
	add.s32 	%r32, %r42, -1;
	setp.ge.s32 	%p3, %r3, %r32;
	@%p3 bra 	$L__BB0_10;
	mul.lo.s32 	%r9, %r44, %r5;
	mov.u32 	%r45, %r3;
$L__BB0_4:
	mov.u32 	%r49, %ctaid.x;
	setp.ge.s32 	%p4, %r49, %r4;
	@%p4 bra 	$L__BB0_9;
	setp.eq.s32 	%p5, %r44, 0;
	setp.eq.s32 	%p6, %r45, 0;
	or.pred  	%p1, %p5, %p6;
	mul.lo.s32 	%r33, %r45, %r26;
	add.s32 	%r34, %r33, %r9;
	sub.s32 	%r35, %r9, %r5;
	add.s32 	%r36, %r33, %r35;
	sub.s32 	%r37, %r33, %r26;
	add.s32 	%r38, %r37, %r9;
	add.s32 	%r48, %r49, %r38;
	add.s32 	%r47, %r49, %r36;
	add.s32 	%r46, %r49, %r34;
$L__BB0_6:
	setp.eq.s32 	%p7, %r49, 0;
	or.pred  	%p8, %p7, %p1;
	@%p8 bra 	$L__BB0_8;
	mul.wide.s32 	%rd5, %r46, 8;
	add.s64 	%rd6, %rd1, %rd5;
	ld.global.f64 	%fd3, [%rd6];
	mul.wide.s32 	%rd7, %r47, 8;
	add.s64 	%rd8, %rd1, %rd7;
	ld.global.f64 	%fd4, [%rd8];
	add.s64 	%rd10, %rd6, %rd9;
	ld.global.f64 	%fd5, [%rd10];
	mul.wide.s32 	%rd11, %r48, 8;
	add.s64 	%rd12, %rd1, %rd11;
	ld.global.f64 	%fd6, [%rd12];
	add.s64 	%rd14, %rd6, %rd13;
	ld.global.f64 	%fd7, [%rd14];
	ld.global.f64 	%fd8, [%rd6+-8];
	ld.global.f64 	%fd9, [%rd6+8];
	add.f64 	%fd10, %fd8, %fd9;
	add.f64 	%fd11, %fd7, %fd10;
	add.f64 	%fd12, %fd6, %fd11;
	add.f64 	%fd13, %fd5, %fd12;
	add.f64 	%fd14, %fd4, %fd13;
	mul.f64 	%fd15, %fd2, %fd14;
	fma.rn.f64 	%fd16, %fd1, %fd3, %fd15;
	add.s64 	%rd15, %rd2, %rd5;
	st.global.f64 	[%rd15], %fd16;
$L__BB0_8:
	add.s32 	%r49, %r49, %r6;
	add.s32 	%r48, %r48, %r6;
	add.s32 	%r47, %r47, %r6;
	add.s32 	%r46, %r46, %r6;
	setp.lt.s32 	%p9, %r49, %r4;
	@%p9 bra 	$L__BB0_6;
$L__BB0_9:
	ld.param.u32 	%r43, [__accrg_laplacian_1_1_param_1];
	add.s32 	%r45, %r45, %r7;
	add.s32 	%r39, %r43, -1;
	setp.lt.s32 	%p10, %r45, %r39;
	@%p10 bra 	$L__BB0_4;
$L__BB0_10:
	mov.u32 	%r40, %ntid.x;
	add.s32 	%r44, %r44, %r40;
	setp.lt.s32 	%p11, %r44, %r2;
	@%p11 bra 	$L__BB0_2;
$L__BB0_11:
	ret;

}


// ===== COMPILED SASS (sm_100) =====

	.target	sm_100

	.elftype	@"ET_EXEC"


//--------------------- .note.nv.tkinfo           --------------------------
	.section	.note.nv.tkinfo,"",@"SHT_NOTE"
	.sectionflags	@"SHF_NOTE_NV_TKINFO"
	.tkinfo
        /*0018*/ 	.word	0x00000002
        /*0030*/ 	.string	""
        /*0030*/ 	.string	"ptxas"
        /*0030*/ 	.string	"Cuda compilation tools, release 13.0, V13.0.88"
        /*0030*/ 	.string	"Build cuda_13.0.r13.0/compiler.36424714_0"
        /*0030*/ 	.string	"-arch sm_100 -m 64 "



//--------------------- .note.nv.cuinfo           --------------------------
	.section	.note.nv.cuinfo,"",@"SHT_NOTE"
	.sectionflags	@"SHF_NOTE_NV_CUINFO"
        /*0018*/ 	.short	0x0002
        /*001a*/ 	.short	0x0064
        /*001c*/ 	.short	0x0082
	.zero		2


//--------------------- .nv.info                  --------------------------
	.section	.nv.info,"",@"SHT_CUDA_INFO"
	.align	4


	//----- nvinfo : EIATTR_REGCOUNT
	.align		4
        /*0000*/ 	.byte	0x04, 0x2f
        /*0002*/ 	.short	(.L_1 - .L_0)
	.align		4
.L_0:
        /*0004*/ 	.word	index@(__accrg_laplacian_1_1)
        /*0008*/ 	.word	0x0000001c


	//----- nvinfo : EIATTR_FRAME_SIZE
	.align		4
.L_1:
        /*000c*/ 	.byte	0x04, 0x11
        /*000e*/ 	.short	(.L_3 - .L_2)
	.align		4
.L_2:
        /*0010*/ 	.word	index@(__accrg_laplacian_1_1)
        /*0014*/ 	.word	0x00000000


	//----- nvinfo : EIATTR_MIN_STACK_SIZE
	.align		4
.L_3:
        /*0018*/ 	.byte	0x04, 0x12
        /*001a*/ 	.short	(.L_5 - .L_4)
	.align		4
.L_4:
        /*001c*/ 	.word	index@(__accrg_laplacian_1_1)
        /*0020*/ 	.word	0x00000000
.L_5:


//--------------------- .nv.compat                --------------------------
	.section	.nv.compat,"",@"SHT_CUDA_COMPAT_INFO"
	.align	4
        /*0000*/ 	.byte	0x02, 0x09, 0x00, 0x00, 0x02, 0x02, 0x01, 0x00, 0x02, 0x05, 0x05, 0x00, 0x03, 0x07, 0x01, 0x01
        /*0010*/ 	.byte	0x02, 0x03, 0x00, 0x00, 0x02, 0x06, 0x01, 0x00, 0x04, 0x0b, 0x08, 0x00, 0x01, 0x00, 0x00, 0x00
        /*0020*/ 	.byte	0x00, 0x00, 0x00, 0x00


//--------------------- .nv.info.__accrg_laplacian_1_1 --------------------------
	.section	.nv.info.__accrg_laplacian_1_1,"",@"SHT_CUDA_INFO"
	.sectionflags	@""
	.align	4


	//----- nvinfo : EIATTR_CUDA_API_VERSION
	.align		4
        /*0000*/ 	.byte	0x04, 0x37
        /*0002*/ 	.short	(.L_7 - .L_6)
.L_6:
        /*0004*/ 	.word	0x00000082


	//----- nvinfo : EIATTR_KPARAM_INFO
	.align		4
.L_7:
        /*0008*/ 	.byte	0x04, 0x17
        /*000a*/ 	.short	(.L_9 - .L_8)
.L_8:
        /*000c*/ 	.word	0x00000000
        /*0010*/ 	.short	0x0006
        /*0012*/ 	.short	0x0028
        /*0014*/ 	.byte	0x00, 0xf5, 0x21, 0x00


	//----- nvinfo : EIATTR_KPARAM_INFO
	.align		4
.L_9:
        /*0018*/ 	.byte	0x04, 0x17
        /*001a*/ 	.short	(.L_11 - .L_10)
.L_10:
        /*001c*/ 	.word	0x00000000
        /*0020*/ 	.short	0x0005
        /*0022*/ 	.short	0x0020
        /*0024*/ 	.byte	0x00, 0xf0, 0x21, 0x00


	//----- nvinfo : EIATTR_KPARAM_INFO
	.align		4
.L_11:
        /*0028*/ 	.byte	0x04, 0x17
        /*002a*/ 	.short	(.L_13 - .L_12)
.L_12:
        /*002c*/ 	.word	0x00000000
        /*0030*/ 	.short	0x0004
        /*0032*/ 	.short	0x0018
        /*0034*/ 	.byte	0x00, 0xf0, 0x21, 0x00


	//----- nvinfo : EIATTR_KPARAM_INFO
	.align		4
.L_13:
        /*0038*/ 	.byte	0x04, 0x17
        /*003a*/ 	.short	(.L_15 - .L_14)
.L_14:
        /*003c*/ 	.word	0x00000000
        /*0040*/ 	.short	0x0003
        /*0042*/ 	.short	0x0010
        /*0044*/ 	.byte	0x00, 0xf5, 0x21, 0x00


	//----- nvinfo : EIATTR_KPARAM_INFO
	.align		4
.L_15:
        /*0048*/ 	.byte	0x04, 0x17
        /*004a*/ 	.short	(.L_17 - .L_16)
.L_16:
        /*004c*/ 	.word	0x00000000
        /*0050*/ 	.short	0x0002
        /*0052*/ 	.short	0x0008
        /*0054*/ 	.byte	0x00, 0xf0, 0x11, 0x00


	//----- nvinfo : EIATTR_KPARAM_INFO
	.align		4
.L_17:
        /*0058*/ 	.byte	0x04, 0x17
        /*005a*/ 	.short	(.L_19 - .L_18)
.L_18:
        /*005c*/ 	.word	0x00000000
        /*0060*/ 	.short	0x0001
        /*0062*/ 	.short	0x0004
        /*0064*/ 	.byte	0x00, 0xf0, 0x11, 0x00


	//----- nvinfo : EIATTR_KPARAM_INFO
	.align		4
.L_19:
        /*0068*/ 	.byte	0x04, 0x17
        /*006a*/ 	.short	(.L_21 - .L_20)
.L_20:
        /*006c*/ 	.word	0x00000000
        /*0070*/ 	.short	0x0000
        /*0072*/ 	.short	0x0000
        /*0074*/ 	.byte	0x00, 0xf0, 0x11, 0x00


	//----- nvinfo : EIATTR_SPARSE_MMA_MASK
	.align		4
.L_21:
        /*0078*/ 	.byte	0x03, 0x50
        /*007a*/ 	.short	0x0000


	//----- nvinfo : EIATTR_MAXREG_COUNT
	.align		4
        /*007c*/ 	.byte	0x03, 0x1b
        /*007e*/ 	.short	0x00ff


	//----- nvinfo : EIATTR_MERCURY_ISA_VERSION
	.align		4
        /*0080*/ 	.byte	0x03, 0x5f
        /*0082*/ 	.short	0x0101


	//----- nvinfo : EIATTR_VRC_CTA_INIT_COUNT
	.align		4
        /*0084*/ 	.byte	0x02, 0x4a
	.zero		1
	.zero		1


	//----- nvinfo : EIATTR_EXIT_INSTR_OFFSETS
	.align		4
        /*0088*/ 	.byte	0x04, 0x1c
        /*008a*/ 	.short	(.L_23 - .L_22)


	//   ....[0]....
.L_22:
        /*008c*/ 	.word	0x00000050


	//   ....[1]....
        /*0090*/ 	.word	0x00000550


	//----- nvinfo : EIATTR_CRS_STACK_SIZE
	.align		4
.L_23:
        /*0094*/ 	.byte	0x04, 0x1e
        /*0096*/ 	.short	(.L_25 - .L_24)
.L_24:
        /*0098*/ 	.word	0x00000000


	//----- nvinfo : EIATTR_CBANK_PARAM_SIZE
	.align		4
.L_25:
        /*009c*/ 	.byte	0x03, 0x19
        /*009e*/ 	.short	0x0030


	//----- nvinfo : EIATTR_PARAM_CBANK
	.align		4
        /*00a0*/ 	.byte	0x04, 0x0a
        /*00a2*/ 	.short	(.L_27 - .L_26)
	.align		4
.L_26:
        /*00a4*/ 	.word	index@(.nv.constant0.__accrg_laplacian_1_1)
        /*00a8*/ 	.short	0x0380
        /*00aa*/ 	.short	0x0030


	//----- nvinfo : EIATTR_SW_WAR
	.align		4
.L_27:
        /*00ac*/ 	.byte	0x04, 0x36
        /*00ae*/ 	.short	(.L_29 - .L_28)
.L_28:
        /*00b0*/ 	.word	0x00000008
.L_29:


//--------------------- .nv.callgraph             --------------------------
	.section	.nv.callgraph,"",@"SHT_CUDA_CALLGRAPH"
	.align	4
	.sectionentsize	8
	.align		4
        /*0000*/ 	.word	0x00000000
	.align		4
        /*0004*/ 	.word	0xffffffff
	.align		4
        /*0008*/ 	.word	0x00000000
	.align		4
        /*000c*/ 	.word	0xfffffffe
	.align		4
        /*0010*/ 	.word	0x00000000
	.align		4
        /*0014*/ 	.word	0xfffffffd
	.align		4
        /*0018*/ 	.word	0x00000000
	.align		4
        /*001c*/ 	.word	0xfffffffc


//--------------------- .text.__accrg_laplacian_1_1 --------------------------
	.section	.text.__accrg_laplacian_1_1,"ax",@progbits
	.align	128
        .global         __accrg_laplacian_1_1
        .type           __accrg_laplacian_1_1,@function
        .size           __accrg_laplacian_1_1,(.L_x_9 - __accrg_laplacian_1_1)
        .other          __accrg_laplacian_1_1,@"STO_CUDA_ENTRY STV_DEFAULT"
__accrg_laplacian_1_1:
.text.__accrg_laplacian_1_1:
[----:B------:R-:W-:Y:S01]  /*0000*/  LDC R1, c[0x0][0x37c] ;  /* 0x0000df00ff017b82 */ /* 0x000fe20000000800 */
[----:B------:R-:W0:Y:S01]  /*0010*/  S2R R2, SR_TID.X ;  /* 0x0000000000027919 */ /* 0x000e220000002100 */
[----:B------:R-:W1:Y:S02]  /*0020*/  LDCU UR4, c[0x0][0x380] ;  /* 0x00007000ff0477ac */ /* 0x000e640008000800 */
[----:B-1----:R-:W-:-:S06]  /*0030*/  UIADD3 UR4, UPT, UPT, UR4, -0x1, URZ ;  /* 0xffffffff04047890 */ /* 0x002fcc000fffe0ff */
[----:B0-----:R-:W-:-:S13]  /*0040*/  ISETP.GE.AND P0, PT, R2, UR4, PT ;  /* 0x0000000402007c0c */ /* 0x001fda000bf06270 */
[----:B------:R-:W-:Y:S05]  /*0050*/  @P0 EXIT ;  /* 0x000000000000094d */ /* 0x000fea0003800000 */
[----:B------:R-:W0:Y:S01]  /*0060*/  S2R R0, SR_CTAID.Y ;  /* 0x0000000000007919 */ /* 0x000e220000002600 */
[----:B------:R-:W1:Y:S01]  /*0070*/  LDC R4, c[0x0][0x384] ;  /* 0x0000e100ff047b82 */ /* 0x000e620000000800 */
[----:B------:R-:W2:Y:S01]  /*0080*/  LDCU UR6, c[0x0][0x364] ;  /* 0x00006c80ff0677ac */ /* 0x000ea20008000800 */
[----:B------:R-:W0:Y:S01]  /*0090*/  S2R R3, SR_TID.Y ;  /* 0x0000000000037919 */ /* 0x000e220000002200 */
[----:B------:R-:W3:Y:S05]  /*00a0*/  LDCU UR12, c[0x0][0x388] ;  /* 0x00007100ff0c77ac */ /* 0x000eea0008000800 */
[----:B------:R-:W4:Y:S01]  /*00b0*/  S2UR UR9, SR_CTAID.X ;  /* 0x00000000000979c3 */ /* 0x000f220000002500 */
[----:B------:R-:W0:Y:S01]  /*00c0*/  LDCU UR8, c[0x0][0x370] ;  /* 0x00006e00ff0877ac */ /* 0x000e220008000800 */
[----:B------:R-:W2:Y:S01]  /*00d0*/  LDCU UR5, c[0x0][0x374] ;  /* 0x00006e80ff0577ac */ /* 0x000ea20008000800 */
[----:B------:R-:W0:Y:S01]  /*00e0*/  LDCU.64 UR10, c[0x0][0x358] ;  /* 0x00006b00ff0a77ac */ /* 0x000e220008000a00 */
[----:B---3--:R-:W-:-:S02]  /*00f0*/  UIADD3 UR7, UPT, UPT, UR12, -0x1, URZ ;  /* 0xffffffff0c077890 */ /* 0x008fc4000fffe0ff */
[----:B--2---:R-:W-:Y:S02]  /*0100*/  UIMAD UR5, UR6, UR5, URZ ;  /* 0x00000005060572a4 */ /* 0x004fe4000f8e02ff */
[----:B0-----:R-:W-:Y:S02]  /*0110*/  IMAD R0, R0, UR6, R3 ;  /* 0x0000000600007c24 */ /* 0x001fe4000f8e0203 */
[----:B-1--4-:R-:W-:-:S08]  /*0120*/  IMAD R3, R4, UR12, RZ ;  /* 0x0000000c04037c24 */ /* 0x012fd0000f8e02ff */
.L_x_7:
[----:B0-----:R-:W0:Y:S01]  /*0130*/  LDCU UR6, c[0x0][0x384] ;  /* 0x00007080ff0677ac */ /* 0x001e220008000800 */
[----:B------:R-:W-:Y:S01]  /*0140*/  BSSY.RECONVERGENT B0, `(.L_x_0) ;  /* 0x000003c000007945 */ /* 0x000fe20003800200 */
[----:B0-----:R-:W-:-:S06]  /*0150*/  UIADD3 UR6, UPT, UPT, UR6, -0x1, URZ ;  /* 0xffffffff06067890 */ /* 0x001fcc000fffe0ff */
[----:B------:R-:W-:-:S13]  /*0160*/  ISETP.GE.AND P0, PT, R0, UR6, PT ;  /* 0x0000000600007c0c */ /* 0x000fda000bf06270 */
[----:B------:R-:W-:Y:S05]  /*0170*/  @P0 BRA `(.L_x_1) ;  /* 0x0000000000e00947 */ /* 0x000fea0003800000 */
[----:B------:R-:W-:-:S07]  /*0180*/  MOV R4, R0 ;  /* 0x0000000000047202 */ /* 0x000fce0000000f00 */
.L_x_6:
[----:B------:R-:W-:-:S09]  /*0190*/  UISETP.GE.AND UP0, UPT, UR9, UR7, UPT ;  /* 0x000000070900728c */ /* 0x000fd2000bf06270 */
[----:B0-----:R-:W-:Y:S05]  /*01a0*/  BRA.U UP0, `(.L_x_2) ;  /* 0x0000000100c07547 */ /* 0x001fea000b800000 */
[----:B------:R-:W0:Y:S01]  /*01b0*/  LDC R9, c[0x0][0x388] ;  /* 0x0000e200ff097b82 */ /* 0x000e220000000800 */
[----:B------:R-:W-:Y:S01]  /*01c0*/  IMAD R12, R3, R2, RZ ;  /* 0x00000002030c7224 */ /* 0x000fe200078e02ff */
[----:B------:R-:W-:Y:S02]  /*01d0*/  MOV R5, UR9 ;  /* 0x0000000900057c02 */ /* 0x000fe40008000f00 */
[----:B------:R-:W-:Y:S01]  /*01e0*/  ISETP.NE.AND P0, PT, R4, RZ, PT ;  /* 0x000000ff0400720c */ /* 0x000fe20003f05270 */
[----:B------:R-:W-:-:S03]  /*01f0*/  IMAD.IADD R7, R12, 0x1, -R3 ;  /* 0x000000010c077824 */ /* 0x000fc600078e0a03 */
[----:B------:R-:W-:Y:S01]  /*0200*/  ISETP.EQ.OR P0, PT, R2, RZ, !P0 ;  /* 0x000000ff0200720c */ /* 0x000fe20004702670 */
[CC--:B0-----:R-:W-:Y:S02]  /*0210*/  IMAD R6, R4.reuse, R9.reuse, -R9 ;  /* 0x0000000904067224 */ /* 0x0c1fe400078e0a09 */
[CC--:B------:R-:W-:Y:S02]  /*0220*/  IMAD R10, R4.reuse, R9.reuse, R7 ;  /* 0x00000009040a7224 */ /* 0x0c0fe400078e0207 */
[--C-:B------:R-:W-:Y:S01]  /*0230*/  IMAD R8, R4, R9, R12.reuse ;  /* 0x0000000904087224 */ /* 0x100fe200078e020c */
[C---:B------:R-:W-:Y:S02]  /*0240*/  IADD3 R6, PT, PT, R5.reuse, R6, R12 ;  /* 0x0000000605067210 */ /* 0x040fe40007ffe00c */
[C---:B------:R-:W-:Y:S01]  /*0250*/  IADD3 R23, PT, PT, R5.reuse, R10, RZ ;  /* 0x0000000a05177210 */ /* 0x040fe20007ffe0ff */
[----:B------:R-:W-:-:S07]  /*0260*/  IMAD.IADD R7, R5, 0x1, R8 ;  /* 0x0000000105077824 */ /* 0x000fce00078e0208 */
.L_x_5:
[C---:B------:R-:W-:Y:S01]  /*0270*/  ISETP.EQ.OR P1, PT, R5.reuse, RZ, P0 ;  /* 0x000000ff0500720c */ /* 0x040fe20000722670 */
[----:B------:R-:W-:Y:S01]  /*0280*/  VIADD R5, R5, UR8 ;  /* 0x0000000805057c36 */ /* 0x000fe20008000000 */
[----:B------:R-:W-:Y:S04]  /*0290*/  BSSY.RECONVERGENT B1, `(.L_x_3) ;  /* 0x000001d000017945 */ /* 0x000fe80003800200 */
[----:B------:R-:W-:-:S07]  /*02a0*/  ISETP.GE.AND P2, PT, R5, UR7, PT ;  /* 0x0000000705007c0c */ /* 0x000fce000bf46270 */
[----:B0-----:R-:W-:Y:S06]  /*02b0*/  @P1 BRA `(.L_x_4) ;  /* 0x0000000000681947 */ /* 0x001fec0003800000 */
[----:B------:R-:W0:Y:S08]  /*02c0*/  LDC.64 R8, c[0x0][0x390] ;  /* 0x0000e400ff087b82 */ /* 0x000e300000000a00 */
[----:B------:R-:W1:Y:S01]  /*02d0*/  LDC R17, c[0x0][0x388] ;  /* 0x0000e200ff117b82 */ /* 0x000e620000000800 */
[----:B0-----:R-:W-:-:S05]  /*02e0*/  IMAD.WIDE R12, R7, 0x8, R8 ;  /* 0x00000008070c7825 */ /* 0x001fca00078e0208 */
[----:B------:R-:W2:Y:S04]  /*02f0*/  LDG.E.64 R18, desc[UR10][R12.64+-0x8] ;  /* 0xfffff80a0c127981 */ /* 0x000ea8000c1e1b00 */
[----:B------:R-:W2:Y:S01]  /*0300*/  LDG.E.64 R10, desc[UR10][R12.64+0x8] ;  /* 0x0000080a0c0a7981 */ /* 0x000ea2000c1e1b00 */
[----:B-1----:R-:W-:-:S03]  /*0310*/  IMAD.WIDE R16, R17, 0x8, R12 ;  /* 0x0000000811107825 */ /* 0x002fc600078e020c */
[----:B------:R-:W3:Y:S01]  /*0320*/  LDG.E.64 R24, desc[UR10][R12.64] ;  /* 0x0000000a0c187981 */ /* 0x000ee2000c1e1b00 */
[----:B------:R-:W-:-:S03]  /*0330*/  IMAD.WIDE R14, R6, 0x8, R8 ;  /* 0x00000008060e7825 */ /* 0x000fc600078e0208 */
[----:B------:R-:W4:Y:S01]  /*0340*/  LDG.E.64 R16, desc[UR10][R16.64] ;  /* 0x0000000a10107981 */ /* 0x000f22000c1e1b00 */
[----:B------:R-:W-:-:S03]  /*0350*/  IMAD.WIDE R20, R3, 0x8, R12 ;  /* 0x0000000803147825 */ /* 0x000fc600078e020c */
[----:B------:R-:W5:Y:S01]  /*0360*/  LDG.E.64 R14, desc[UR10][R14.64] ;  /* 0x0000000a0e0e7981 */ /* 0x000f62000c1e1b00 */
[----:B------:R-:W-:-:S03]  /*0370*/  IMAD.WIDE R8, R23, 0x8, R8 ;  /* 0x0000000817087825 */ /* 0x000fc600078e0208 */
[----:B------:R-:W3:Y:S04]  /*0380*/  LDG.E.64 R20, desc[UR10][R20.64] ;  /* 0x0000000a14147981 */ /* 0x000ee8000c1e1b00 */
[----:B------:R-:W3:Y:S01]  /*0390*/  LDG.E.64 R8, desc[UR10][R8.64] ;  /* 0x0000000a08087981 */ /* 0x000ee2000c1e1b00 */
[----:B--2---:R-:W-:-:S08]  /*03a0*/  DADD R10, R18, R10 ;  /* 0x00000000120a7229 */ /* 0x004fd0000000000a */
[----:B----4-:R-:W-:Y:S01]  /*03b0*/  DADD R10, R16, R10 ;  /* 0x00000000100a7229 */ /* 0x010fe2000000000a */
[----:B------:R-:W0:Y:S07]  /*03c0*/  LDC.64 R16, c[0x0][0x398] ;  /* 0x0000e600ff107b82 */ /* 0x000e2e0000000a00 */
[----:B-----5:R-:W-:Y:S02]  /*03d0*/  DADD R18, R14, R10 ;  /* 0x000000000e127229 */ /* 0x020fe4000000000a */
[----:B------:R-:W1:Y:S06]  /*03e0*/  LDC.64 R10, c[0x0][0x3a0] ;  /* 0x0000e800ff0a7b82 */ /* 0x000e6c0000000a00 */
[----:B---3--:R-:W-:-:S02]  /*03f0*/  DADD R18, R20, R18 ;  /* 0x0000000014127229 */ /* 0x008fc40000000012 */
[----:B------:R-:W2:Y:S06]  /*0400*/  LDC.64 R14, c[0x0][0x3a8] ;  /* 0x0000ea00ff0e7b82 */ /* 0x000eac0000000a00 */
[----:B------:R-:W-:-:S08]  /*0410*/  DADD R18, R8, R18 ;  /* 0x0000000008127229 */ /* 0x000fd00000000012 */
[----:B-1----:R-:W-:-:S08]  /*0420*/  DMUL R10, R18, R10 ;  /* 0x0000000a120a7228 */ /* 0x002fd00000000000 */
[----:B0-----:R-:W-:Y:S01]  /*0430*/  DFMA R10, R24, R16, R10 ;  /* 0x00000010180a722b */ /* 0x001fe2000000000a */
[----:B--2---:R-:W-:-:S06]  /*0440*/  IMAD.WIDE R14, R7, 0x8, R14 ;  /* 0x00000008070e7825 */ /* 0x004fcc00078e020e */
[----:B------:R0:W-:Y:S04]  /*0450*/  STG.E.64 desc[UR10][R14.64], R10 ;  /* 0x0000000a0e007986 */ /* 0x0001e8000c101b0a */
.L_x_4:
[----:B------:R-:W-:Y:S05]  /*0460*/  BSYNC.RECONVERGENT B1 ;  /* 0x0000000000017941 */ /* 0x000fea0003800200 */
.L_x_3:
[----:B------:R-:W-:Y:S01]  /*0470*/  IADD3 R6, PT, PT, R6, UR8, RZ ;  /* 0x0000000806067c10 */ /* 0x000fe2000fffe0ff */
[----:B------:R-:W-:Y:S01]  /*0480*/  VIADD R7, R7, UR8 ;  /* 0x0000000807077c36 */ /* 0x000fe20008000000 */
[----:B------:R-:W-:Y:S01]  /*0490*/  IADD3 R23, PT, PT, R23, UR8, RZ ;  /* 0x0000000817177c10 */ /* 0x000fe2000fffe0ff */
[----:B------:R-:W-:Y:S06]  /*04a0*/  @!P2 BRA `(.L_x_5) ;  /* 0xfffffffc0070a947 */ /* 0x000fec000383ffff */
.L_x_2:
[----:B------:R-:W1:Y:S01]  /*04b0*/  LDCU UR6, c[0x0][0x384] ;  /* 0x00007080ff0677ac */ /* 0x000e620008000800 */
[----:B------:R-:W-:Y:S01]  /*04c0*/  IADD3 R4, PT, PT, R4, UR5, RZ ;  /* 0x0000000504047c10 */ /* 0x000fe2000fffe0ff */
[----:B-1----:R-:W-:-:S06]  /*04d0*/  UIADD3 UR6, UPT, UPT, UR6, -0x1, URZ ;  /* 0xffffffff06067890 */ /* 0x002fcc000fffe0ff */
[----:B------:R-:W-:-:S13]  /*04e0*/  ISETP.GE.AND P0, PT, R4, UR6, PT ;  /* 0x0000000604007c0c */ /* 0x000fda000bf06270 */
[----:B------:R-:W-:Y:S05]  /*04f0*/  @!P0 BRA `(.L_x_6) ;  /* 0xfffffffc00248947 */ /* 0x000fea000383ffff */
.L_x_1:
[----:B------:R-:W-:Y:S05]  /*0500*/  BSYNC.RECONVERGENT B0 ;  /* 0x0000000000007941 */ /* 0x000fea0003800200 */
.L_x_0:
[----:B------:R-:W1:Y:S02]  /*0510*/  LDCU UR6, c[0x0][0x360] ;  /* 0x00006c00ff0677ac */ /* 0x000e640008000800 */
[----:B-1----:R-:W-:-:S04]  /*0520*/  IADD3 R2, PT, PT, R2, UR6, RZ ;  /* 0x0000000602027c10 */ /* 0x002fc8000fffe0ff */
[----:B------:R-:W-:-:S13]  /*0530*/  ISETP.GE.AND P0, PT, R2, UR4, PT ;  /* 0x0000000402007c0c */ /* 0x000fda000bf06270 */
[----:B------:R-:W-:Y:S05]  /*0540*/  @!P0 BRA `(.L_x_7) ;  /* 0xfffffff800f88947 */ /* 0x000fea000383ffff */
[----:B------:R-:W-:Y:S05]  /*0550*/  EXIT ;  /* 0x000000000000794d */ /* 0x000fea0003800000 */
.L_x_8:
[----:B------:R-:W-:-:S00]  /*0560*/  BRA `(.L_x_8) ;  /* 0xfffffffc00fc7947 */ /* 0x000fc0000383ffff */
[----:B------:R-:W-:-:S00]  /*0570*/  NOP ;  /* 0x0000000000007918 */ /* 0x000fc00000000000 */
        /* <DEDUP_REMOVED lines=8> */
.L_x_9:


//--------------------- .nv.shared.reserved.0     --------------------------
	.section	.nv.shared.reserved.0,"aw",@nobits
	.weak		__nv_reservedSMEM_offset_0_alias
	.size		__nv_reservedSMEM_offset_0_alias, 0, 64
	.other		__nv_reservedSMEM_offset_0_alias,@"STO_CUDA_RESERVED_SHARED STV_DEFAULT"
__nv_reservedSMEM_offset_0_alias:
	.zero		0
	.zero		64


//--------------------- .nv.constant0.__accrg_laplacian_1_1 --------------------------
	.section	.nv.constant0.__accrg_laplacian_1_1,"a",@progbits
	.sectionflags	@""
	.align	4
.nv.constant0.__accrg_laplacian_1_1:
	.zero		944


//--------------------- SYMBOLS --------------------------

	.type		.nv.reservedSmem.offset0,@object
	.size		.nv.reservedSmem.offset0,0x4
